//
// Generated by NVIDIA NVVM Compiler
//
// Compiler Build ID: CL-36424714
// Cuda compilation tools, release 13.0, V13.0.88
// Based on NVVM 20.0.0
//

.version 9.0
.target sm_100
.address_size 64

	// .globl	_Z3addiPi

.visible .entry _Z3addiPi(
	.param .u32 _Z3addiPi_param_0,
	.param .u64 .ptr .align 1 _Z3addiPi_param_1
)
{
	.reg .pred 	%p<7>;
	.reg .b32 	%r<15>;
	.reg .b64 	%rd<7>;

	ld.param.u32 	%r6, [_Z3addiPi_param_0];
	ld.param.u64 	%rd2, [_Z3addiPi_param_1];
	cvta.to.global.u64 	%rd3, %rd2;
	mov.u32 	%r1, %tid.x;
	mul.wide.u32 	%rd4, %r1, 4;
	add.s64 	%rd1, %rd3, %rd4;
	st.global.u32 	[%rd1], %r1;
	mov.b32 	%r13, 1073741824;
$L__BB0_1:
	mov.u32 	%r14, %r13;
	setp.ge.s32 	%p1, %r14, %r6;
	shr.u32 	%r13, %r14, 1;
	@%p1 bra 	$L__BB0_1;
	setp.eq.s32 	%p2, %r14, 0;
	@%p2 bra 	$L__BB0_6;
$L__BB0_3:
	setp.ge.u32 	%p3, %r1, %r14;
	add.s32 	%r9, %r14, %r1;
	setp.ge.s32 	%p4, %r9, %r6;
	or.pred  	%p5, %p3, %p4;
	@%p5 bra 	$L__BB0_5;
	mul.wide.s32 	%rd5, %r14, 4;
	add.s64 	%rd6, %rd1, %rd5;
	ld.global.u32 	%r10, [%rd6];
	ld.global.u32 	%r11, [%rd1];
	add.s32 	%r12, %r11, %r10;
	st.global.u32 	[%rd1], %r12;
$L__BB0_5:
	bar.sync 	0;
	shr.u32 	%r5, %r14, 1;
	setp.gt.u32 	%p6, %r14, 1;
	mov.u32 	%r14, %r5;
	@%p6 bra 	$L__BB0_3;
$L__BB0_6:
	ret;

}


// ===== COMPILED SASS (sm_100) =====

	.target	sm_100

	.elftype	@"ET_EXEC"


//--------------------- .note.nv.tkinfo           --------------------------
	.section	.note.nv.tkinfo,"",@"SHT_NOTE"
	.sectionflags	@"SHF_NOTE_NV_TKINFO"
	.tkinfo
        /*0018*/ 	.word	0x00000002
        /*0030*/ 	.string	""
        /*0030*/ 	.string	"ptxas"
        /*0030*/ 	.string	"Cuda compilation tools, release 13.0, V13.0.88"
        /*0030*/ 	.string	"Build cuda_13.0.r13.0/compiler.36424714_0"
        /*0030*/ 	.string	"-arch sm_100 -m 64 "



//--------------------- .note.nv.cuinfo           --------------------------
	.section	.note.nv.cuinfo,"",@"SHT_NOTE"
	.sectionflags	@"SHF_NOTE_NV_CUINFO"
        /*0018*/ 	.short	0x0002
        /*001a*/ 	.short	0x0064
        /*001c*/ 	.short	0x0082
	.zero		2


//--------------------- .nv.info                  --------------------------
	.section	.nv.info,"",@"SHT_CUDA_INFO"
	.align	4


	//----- nvinfo : EIATTR_REGCOUNT
	.align		4
        /*0000*/ 	.byte	0x04, 0x2f
        /*0002*/ 	.short	(.L_1 - .L_0)
	.align		4
.L_0:
        /*0004*/ 	.word	index@(_Z3addiPi)
        /*0008*/ 	.word	0x0000000c


	//----- nvinfo : EIATTR_FRAME_SIZE
	.align		4
.L_1:
        /*000c*/ 	.byte	0x04, 0x11
        /*000e*/ 	.short	(.L_3 - .L_2)
	.align		4
.L_2:
        /*0010*/ 	.word	index@(_Z3addiPi)
        /*0014*/ 	.word	0x00000000


	//----- nvinfo : EIATTR_MIN_STACK_SIZE
	.align		4
.L_3:
        /*0018*/ 	.byte	0x04, 0x12
        /*001a*/ 	.short	(.L_5 - .L_4)
	.align		4
.L_4:
        /*001c*/ 	.word	index@(_Z3addiPi)
        /*0020*/ 	.word	0x00000000
.L_5:


//--------------------- .nv.compat                --------------------------
	.section	.nv.compat,"",@"SHT_CUDA_COMPAT_INFO"
	.align	4
        /*0000*/ 	.byte	0x02, 0x09, 0x00, 0x00, 0x02, 0x02, 0x01, 0x00, 0x02, 0x05, 0x05, 0x00, 0x03, 0x07, 0x01, 0x01
        /*0010*/ 	.byte	0x02, 0x03, 0x00, 0x00, 0x02, 0x06, 0x01, 0x00, 0x04, 0x0b, 0x08, 0x00, 0x09, 0x00, 0x00, 0x00
        /*0020*/ 	.byte	0x00, 0x00, 0x00, 0x00


//--------------------- .nv.info._Z3addiPi        --------------------------
	.section	.nv.info._Z3addiPi,"",@"SHT_CUDA_INFO"
	.sectionflags	@""
	.align	4


	//----- nvinfo : EIATTR_CUDA_API_VERSION
	.align		4
        /*0000*/ 	.byte	0x04, 0x37
        /*0002*/ 	.short	(.L_7 - .L_6)
.L_6:
        /*0004*/ 	.word	0x00000082


	//----- nvinfo : EIATTR_KPARAM_INFO
	.align		4
.L_7:
        /*0008*/ 	.byte	0x04, 0x17
        /*000a*/ 	.short	(.L_9 - .L_8)
.L_8:
        /*000c*/ 	.word	0x00000000
        /*0010*/ 	.short	0x0001
        /*0012*/ 	.short	0x0008
        /*0014*/ 	.byte	0x00, 0xf5, 0x21, 0x00


	//----- nvinfo : EIATTR_KPARAM_INFO
	.align		4
.L_9:
        /*0018*/ 	.byte	0x04, 0x17
        /*001a*/ 	.short	(.L_11 - .L_10)
.L_10:
        /*001c*/ 	.word	0x00000000
        /*0020*/ 	.short	0x0000
        /*0022*/ 	.short	0x0000
        /*0024*/ 	.byte	0x00, 0xf0, 0x11, 0x00


	//----- nvinfo : EIATTR_SPARSE_MMA_MASK
	.align		4
.L_11:
        /*0028*/ 	.byte	0x03, 0x50
        /*002a*/ 	.short	0x0000


	//----- nvinfo : EIATTR_MAXREG_COUNT
	.align		4
        /*002c*/ 	.byte	0x03, 0x1b
        /*002e*/ 	.short	0x00ff


	//----- nvinfo : EIATTR_NUM_BARRIERS
	.align		4
        /*0030*/ 	.byte	0x02, 0x4c
        /*0032*/ 	.byte	0x01
	.zero		1


	//----- nvinfo : EIATTR_MERCURY_ISA_VERSION
	.align		4
        /*0034*/ 	.byte	0x03, 0x5f
        /*0036*/ 	.short	0x0101


	//----- nvinfo : EIATTR_VRC_CTA_INIT_COUNT
	.align		4
        /*0038*/ 	.byte	0x02, 0x4a
	.zero		1
	.zero		1


	//----- nvinfo : EIATTR_EXIT_INSTR_OFFSETS
	.align		4
        /*003c*/ 	.byte	0x04, 0x1c
        /*003e*/ 	.short	(.L_13 - .L_12)


	//   ....[0]....
.L_12:
        /*0040*/ 	.word	0x000000f0


	//   ....[1]....
        /*0044*/ 	.word	0x000001f0


	//----- nvinfo : EIATTR_CRS_STACK_SIZE
	.align		4
.L_13:
        /*0048*/ 	.byte	0x04, 0x1e
        /*004a*/ 	.short	(.L_15 - .L_14)
.L_14:
        /*004c*/ 	.word	0x00000000


	//----- nvinfo : EIATTR_CBANK_PARAM_SIZE
	.align		4
.L_15:
        /*0050*/ 	.byte	0x03, 0x19
        /*0052*/ 	.short	0x0010


	//----- nvinfo : EIATTR_PARAM_CBANK
	.align		4
        /*0054*/ 	.byte	0x04, 0x0a
        /*0056*/ 	.short	(.L_17 - .L_16)
	.align		4
.L_16:
        /*0058*/ 	.word	index@(.nv.constant0._Z3addiPi)
        /*005c*/ 	.short	0x0380
        /*005e*/ 	.short	0x0010


	//----- nvinfo : EIATTR_SW_WAR
	.align		4
.L_17:
        /*0060*/ 	.byte	0x04, 0x36
        /*0062*/ 	.short	(.L_19 - .L_18)
.L_18:
        /*0064*/ 	.word	0x00000008
.L_19:


//--------------------- .nv.callgraph             --------------------------
	.section	.nv.callgraph,"",@"SHT_CUDA_CALLGRAPH"
	.align	4
	.sectionentsize	8
	.align		4
        /*0000*/ 	.word	0x00000000
	.align		4
        /*0004*/ 	.word	0xffffffff
	.align		4
        /*0008*/ 	.word	0x00000000
	.align		4
        /*000c*/ 	.word	0xfffffffe
	.align		4
        /*0010*/ 	.word	0x00000000
	.align		4
        /*0014*/ 	.word	0xfffffffd
	.align		4
        /*0018*/ 	.word	0x00000000
	.align		4
        /*001c*/ 	.word	0xfffffffc


//--------------------- .text._Z3addiPi           --------------------------
	.section	.text._Z3addiPi,"ax",@progbits
	.align	128
        .global         _Z3addiPi
        .type           _Z3addiPi,@function
        .size           _Z3addiPi,(.L_x_5 - _Z3addiPi)
        .other          _Z3addiPi,@"STO_CUDA_ENTRY STV_DEFAULT"
_Z3addiPi:
.text._Z3addiPi:
[----:B------:R-:W-:Y:S01]  /*0000*/  LDC R1, c[0x0][0x37c] ;  /* 0x0000df00ff017b82 */ /* 0x000fe20000000800 */
[----:B------:R-:W0:Y:S07]  /*0010*/  S2R R0, SR_TID.X ;  /* 0x0000000000007919 */ /* 0x000e2e0000002100 */
[----:B------:R-:W0:Y:S01]  /*0020*/  LDC.64 R2, c[0x0][0x388] ;  /* 0x0000e200ff027b82 */ /* 0x000e220000000a00 */
[----:B------:R-:W1:Y:S01]  /*0030*/  LDCU.64 UR6, c[0x0][0x358] ;  /* 0x00006b00ff0677ac */ /* 0x000e620008000a00 */
[----:B------:R-:W2:Y:S01]  /*0040*/  LDCU UR8, c[0x0][0x380] ;  /* 0x00007000ff0877ac */ /* 0x000ea20008000800 */
[----:B------:R-:W-:Y:S01]  /*0050*/  UMOV UR4, 0x40000000 ;  /* 0x4000000000047882 */ /* 0x000fe20000000000 */
[----:B0-----:R-:W-:-:S05]  /*0060*/  IMAD.WIDE.U32 R2, R0, 0x4, R2 ;  /* 0x0000000400027825 */ /* 0x001fca00078e0002 */
[----:B-12---:R0:W-:Y:S02]  /*0070*/  STG.E desc[UR6][R2.64], R0 ;  /* 0x0000000002007986 */ /* 0x0061e4000c101906 */
.L_x_0:
[----:B------:R-:W-:Y:S02]  /*0080*/  UISETP.GE.AND UP0, UPT, UR4, UR8, UPT ;  /* 0x000000080400728c */ /* 0x000fe4000bf06270 */
[----:B------:R-:W-:Y:S01]  /*0090*/  UMOV UR5, UR4 ;  /* 0x0000000400057c82 */ /* 0x000fe20008000000 */
[----:B------:R-:W-:-:S06]  /*00a0*/  USHF.R.U32.HI UR4, URZ, 0x1, UR4 ;  /* 0x00000001ff047899 */ /* 0x000fcc0008011604 */
[----:B------:R-:W-:Y:S06]  /*00b0*/  BRA.U UP0, `(.L_x_0) ;  /* 0xfffffffd00f07547 */ /* 0x000fec000b83ffff */
[----:B------:R-:W-:Y:S01]  /*00c0*/  IMAD.U32 R7, RZ, RZ, UR5 ;  /* 0x00000005ff077e24 */ /* 0x000fe2000f8e00ff */
[----:B------:R-:W1:Y:S04]  /*00d0*/  LDCU UR4, c[0x0][0x380] ;  /* 0x00007000ff0477ac */ /* 0x000e680008000800 */
[----:B------:R-:W-:-:S13]  /*00e0*/  ISETP.NE.AND P0, PT, R7, RZ, PT ;  /* 0x000000ff0700720c */ /* 0x000fda0003f05270 */
[----:B-1----:R-:W-:Y:S05]  /*00f0*/  @!P0 EXIT ;  /* 0x000000000000894d */ /* 0x002fea0003800000 */
.L_x_3:
[----:B------:R-:W-:Y:S01]  /*0100*/  IMAD.IADD R4, R0, 0x1, R7 ;  /* 0x0000000100047824 */ /* 0x000fe200078e0207 */
[----:B------:R-:W-:Y:S04]  /*0110*/  BSSY.RECONVERGENT B0, `(.L_x_1) ;  /* 0x0000009000007945 */ /* 0x000fe80003800200 */
[----:B------:R-:W-:-:S04]  /*0120*/  ISETP.GE.AND P0, PT, R4, UR4, PT ;  /* 0x0000000404007c0c */ /* 0x000fc8000bf06270 */
[----:B------:R-:W-:-:S13]  /*0130*/  ISETP.GE.U32.OR P0, PT, R0, R7, P0 ;  /* 0x000000070000720c */ /* 0x000fda0000706470 */
[----:B-1----:R-:W-:Y:S05]  /*0140*/  @P0 BRA `(.L_x_2) ;  /* 0x0000000000140947 */ /* 0x002fea0003800000 */
[----:B------:R-:W-:Y:S01]  /*0150*/  IMAD.WIDE R4, R7, 0x4, R2 ;  /* 0x0000000407047825 */ /* 0x000fe200078e0202 */
[----:B------:R-:W2:Y:S05]  /*0160*/  LDG.E R9, desc[UR6][R2.64] ;  /* 0x0000000602097981 */ /* 0x000eaa000c1e1900 */
[----:B------:R-:W2:Y:S02]  /*0170*/  LDG.E R4, desc[UR6][R4.64] ;  /* 0x0000000604047981 */ /* 0x000ea4000c1e1900 */
[----:B--2---:R-:W-:-:S05]  /*0180*/  IMAD.IADD R9, R4, 0x1, R9 ;  /* 0x0000000104097824 */ /* 0x004fca00078e0209 */
[----:B------:R1:W-:Y:S02]  /*0190*/  STG.E desc[UR6][R2.64], R9 ;  /* 0x0000000902007986 */ /* 0x0003e4000c101906 */
.L_x_2:
[----:B------:R-:W-:Y:S05]  /*01a0*/  BSYNC.RECONVERGENT B0 ;  /* 0x0000000000007941 */ /* 0x000fea0003800200 */
.L_x_1:
[----:B------:R-:W-:Y:S01]  /*01b0*/  BAR.SYNC.DEFER_BLOCKING 0x0 ;  /* 0x0000000000007b1d */ /* 0x000fe20000010000 */
[----:B------:R-:W-:Y:S02]  /*01c0*/  ISETP.GT.U32.AND P0, PT, R7, 0x1, PT ;  /* 0x000000010700780c */ /* 0x000fe40003f04070 */
[----:B------:R-:W-:-:S11]  /*01d0*/  SHF.R.U32.HI R7, RZ, 0x1, R7 ;  /* 0x00000001ff077819 */ /* 0x000fd60000011607 */
[----:B------:R-:W-:Y:S05]  /*01e0*/  @P0 BRA `(.L_x_3) ;  /* 0xfffffffc00c40947 */ /* 0x000fea000383ffff */
[----:B------:R-:W-:Y:S05]  /*01f0*/  EXIT ;  /* 0x000000000000794d */ /* 0x000fea0003800000 */
.L_x_4:
[----:B------:R-:W-:-:S00]  /*0200*/  BRA `(.L_x_4) ;  /* 0xfffffffc00fc7947 */ /* 0x000fc0000383ffff */
[----:B------:R-:W-:-:S00]  /*0210*/  NOP ;  /* 0x0000000000007918 */ /* 0x000fc00000000000 */
        /* <DEDUP_REMOVED lines=14> */
.L_x_5:


//--------------------- .nv.shared.reserved.0     --------------------------
	.section	.nv.shared.reserved.0,"aw",@nobits
	.weak		__nv_reservedSMEM_offset_0_alias
	.size		__nv_reservedSMEM_offset_0_alias, 0, 64
	.other		__nv_reservedSMEM_offset_0_alias,@"STO_CUDA_RESERVED_SHARED STV_DEFAULT"
__nv_reservedSMEM_offset_0_alias:
	.zero		0
	.zero		64


//--------------------- .nv.constant0._Z3addiPi   --------------------------
	.section	.nv.constant0._Z3addiPi,"a",@progbits
	.sectionflags	@""
	.align	4
.nv.constant0._Z3addiPi:
	.zero		912


//--------------------- SYMBOLS --------------------------

	.type		.nv.reservedSmem.offset0,@object
	.size		.nv.reservedSmem.offset0,0x4
